//
// Generated by NVIDIA NVVM Compiler
//
// Compiler Build ID: CL-36424714
// Cuda compilation tools, release 13.0, V13.0.88
// Based on NVVM 20.0.0
//

.version 9.0
.target sm_100
.address_size 64

	// .globl	_ZN4aicf4cuda13sgd_step_impl19sgd_step_f32_kernelEPfPKflf

.visible .entry _ZN4aicf4cuda13sgd_step_impl19sgd_step_f32_kernelEPfPKflf(
	.param .u64 .ptr .align 1 _ZN4aicf4cuda13sgd_step_impl19sgd_step_f32_kernelEPfPKflf_param_0,
	.param .u64 .ptr .align 1 _ZN4aicf4cuda13sgd_step_impl19sgd_step_f32_kernelEPfPKflf_param_1,
	.param .u64 _ZN4aicf4cuda13sgd_step_impl19sgd_step_f32_kernelEPfPKflf_param_2,
	.param .f32 _ZN4aicf4cuda13sgd_step_impl19sgd_step_f32_kernelEPfPKflf_param_3
)
{
	.reg .pred 	%p<2>;
	.reg .b32 	%r<4>;
	.reg .b32 	%f<6>;
	.reg .b64 	%rd<12>;

	ld.param.u64 	%rd2, [_ZN4aicf4cuda13sgd_step_impl19sgd_step_f32_kernelEPfPKflf_param_0];
	ld.param.u64 	%rd3, [_ZN4aicf4cuda13sgd_step_impl19sgd_step_f32_kernelEPfPKflf_param_1];
	ld.param.u64 	%rd4, [_ZN4aicf4cuda13sgd_step_impl19sgd_step_f32_kernelEPfPKflf_param_2];
	ld.param.f32 	%f1, [_ZN4aicf4cuda13sgd_step_impl19sgd_step_f32_kernelEPfPKflf_param_3];
	mov.u32 	%r1, %ctaid.x;
	mov.u32 	%r2, %ntid.x;
	mul.wide.u32 	%rd5, %r1, %r2;
	mov.u32 	%r3, %tid.x;
	cvt.u64.u32 	%rd6, %r3;
	add.s64 	%rd1, %rd5, %rd6;
	setp.ge.s64 	%p1, %rd1, %rd4;
	@%p1 bra 	$L__BB0_2;
	cvta.to.global.u64 	%rd7, %rd3;
	cvta.to.global.u64 	%rd8, %rd2;
	shl.b64 	%rd9, %rd1, 2;
	add.s64 	%rd10, %rd7, %rd9;
	ld.global.nc.f32 	%f2, [%rd10];
	mul.f32 	%f3, %f1, %f2;
	add.s64 	%rd11, %rd8, %rd9;
	ld.global.f32 	%f4, [%rd11];
	sub.f32 	%f5, %f4, %f3;
	st.global.f32 	[%rd11], %f5;
$L__BB0_2:
	ret;

}


// ===== COMPILED SASS (sm_100) =====

	.target	sm_100

	.elftype	@"ET_EXEC"


//--------------------- .note.nv.tkinfo           --------------------------
	.section	.note.nv.tkinfo,"",@"SHT_NOTE"
	.sectionflags	@"SHF_NOTE_NV_TKINFO"
	.tkinfo
        /*0018*/ 	.word	0x00000002
        /*0030*/ 	.string	""
        /*0030*/ 	.string	"ptxas"
        /*0030*/ 	.string	"Cuda compilation tools, release 13.0, V13.0.88"
        /*0030*/ 	.string	"Build cuda_13.0.r13.0/compiler.36424714_0"
        /*0030*/ 	.string	"-arch sm_100 -m 64 "



//--------------------- .note.nv.cuinfo           --------------------------
	.section	.note.nv.cuinfo,"",@"SHT_NOTE"
	.sectionflags	@"SHF_NOTE_NV_CUINFO"
        /*0018*/ 	.short	0x0002
        /*001a*/ 	.short	0x0064
        /*001c*/ 	.short	0x0082
	.zero		2


//--------------------- .nv.info                  --------------------------
	.section	.nv.info,"",@"SHT_CUDA_INFO"
	.align	4


	//----- nvinfo : EIATTR_REGCOUNT
	.align		4
        /*0000*/ 	.byte	0x04, 0x2f
        /*0002*/ 	.short	(.L_1 - .L_0)
	.align		4
.L_0:
        /*0004*/ 	.word	index@(_ZN4aicf4cuda13sgd_step_impl19sgd_step_f32_kernelEPfPKflf)
        /*0008*/ 	.word	0x0000000a


	//----- nvinfo : EIATTR_FRAME_SIZE
	.align		4
.L_1:
        /*000c*/ 	.byte	0x04, 0x11
        /*000e*/ 	.short	(.L_3 - .L_2)
	.align		4
.L_2:
        /*0010*/ 	.word	index@(_ZN4aicf4cuda13sgd_step_impl19sgd_step_f32_kernelEPfPKflf)
        /*0014*/ 	.word	0x00000000


	//----- nvinfo : EIATTR_MIN_STACK_SIZE
	.align		4
.L_3:
        /*0018*/ 	.byte	0x04, 0x12
        /*001a*/ 	.short	(.L_5 - .L_4)
	.align		4
.L_4:
        /*001c*/ 	.word	index@(_ZN4aicf4cuda13sgd_step_impl19sgd_step_f32_kernelEPfPKflf)
        /*0020*/ 	.word	0x00000000
.L_5:


//--------------------- .nv.compat                --------------------------
	.section	.nv.compat,"",@"SHT_CUDA_COMPAT_INFO"
	.align	4
        /*0000*/ 	.byte	0x02, 0x09, 0x00, 0x00, 0x02, 0x02, 0x01, 0x00, 0x02, 0x05, 0x05, 0x00, 0x03, 0x07, 0x01, 0x01
        /*0010*/ 	.byte	0x02, 0x03, 0x00, 0x00, 0x02, 0x06, 0x01, 0x00, 0x04, 0x0b, 0x08, 0x00, 0x09, 0x00, 0x00, 0x00
        /*0020*/ 	.byte	0x00, 0x00, 0x00, 0x00


//--------------------- .nv.info._ZN4aicf4cuda13sgd_step_impl19sgd_step_f32_kernelEPfPKflf --------------------------
	.section	.nv.info._ZN4aicf4cuda13sgd_step_impl19sgd_step_f32_kernelEPfPKflf,"",@"SHT_CUDA_INFO"
	.sectionflags	@""
	.align	4


	//----- nvinfo : EIATTR_CUDA_API_VERSION
	.align		4
        /*0000*/ 	.byte	0x04, 0x37
        /*0002*/ 	.short	(.L_7 - .L_6)
.L_6:
        /*0004*/ 	.word	0x00000082


	//----- nvinfo : EIATTR_KPARAM_INFO
	.align		4
.L_7:
        /*0008*/ 	.byte	0x04, 0x17
        /*000a*/ 	.short	(.L_9 - .L_8)
.L_8:
        /*000c*/ 	.word	0x00000000
        /*0010*/ 	.short	0x0003
        /*0012*/ 	.short	0x0018
        /*0014*/ 	.byte	0x00, 0xf0, 0x11, 0x00


	//----- nvinfo : EIATTR_KPARAM_INFO
	.align		4
.L_9:
        /*0018*/ 	.byte	0x04, 0x17
        /*001a*/ 	.short	(.L_11 - .L_10)
.L_10:
        /*001c*/ 	.word	0x00000000
        /*0020*/ 	.short	0x0002
        /*0022*/ 	.short	0x0010
        /*0024*/ 	.byte	0x00, 0xf0, 0x21, 0x00


	//----- nvinfo : EIATTR_KPARAM_INFO
	.align		4
.L_11:
        /*0028*/ 	.byte	0x04, 0x17
        /*002a*/ 	.short	(.L_13 - .L_12)
.L_12:
        /*002c*/ 	.word	0x00000000
        /*0030*/ 	.short	0x0001
        /*0032*/ 	.short	0x0008
        /*0034*/ 	.byte	0x00, 0xf5, 0x21, 0x00


	//----- nvinfo : EIATTR_KPARAM_INFO
	.align		4
.L_13:
        /*0038*/ 	.byte	0x04, 0x17
        /*003a*/ 	.short	(.L_15 - .L_14)
.L_14:
        /*003c*/ 	.word	0x00000000
        /*0040*/ 	.short	0x0000
        /*0042*/ 	.short	0x0000
        /*0044*/ 	.byte	0x00, 0xf5, 0x21, 0x00


	//----- nvinfo : EIATTR_SPARSE_MMA_MASK
	.align		4
.L_15:
        /*0048*/ 	.byte	0x03, 0x50
        /*004a*/ 	.short	0x0000


	//----- nvinfo : EIATTR_MAXREG_COUNT
	.align		4
        /*004c*/ 	.byte	0x03, 0x1b
        /*004e*/ 	.short	0x00ff


	//----- nvinfo : EIATTR_MERCURY_ISA_VERSION
	.align		4
        /*0050*/ 	.byte	0x03, 0x5f
        /*0052*/ 	.short	0x0101


	//----- nvinfo : EIATTR_VRC_CTA_INIT_COUNT
	.align		4
        /*0054*/ 	.byte	0x02, 0x4a
	.zero		1
	.zero		1


	//----- nvinfo : EIATTR_EXIT_INSTR_OFFSETS
	.align		4
        /*0058*/ 	.byte	0x04, 0x1c
        /*005a*/ 	.short	(.L_17 - .L_16)


	//   ....[0]....
.L_16:
        /*005c*/ 	.word	0x00000090


	//   ....[1]....
        /*0060*/ 	.word	0x00000170


	//----- nvinfo : EIATTR_CBANK_PARAM_SIZE
	.align		4
.L_17:
        /*0064*/ 	.byte	0x03, 0x19
        /*0066*/ 	.short	0x001c


	//----- nvinfo : EIATTR_PARAM_CBANK
	.align		4
        /*0068*/ 	.byte	0x04, 0x0a
        /*006a*/ 	.short	(.L_19 - .L_18)
	.align		4
.L_18:
        /*006c*/ 	.word	index@(.nv.constant0._ZN4aicf4cuda13sgd_step_impl19sgd_step_f32_kernelEPfPKflf)
        /*0070*/ 	.short	0x0380
        /*0072*/ 	.short	0x001c


	//----- nvinfo : EIATTR_SW_WAR
	.align		4
.L_19:
        /*0074*/ 	.byte	0x04, 0x36
        /*0076*/ 	.short	(.L_21 - .L_20)
.L_20:
        /*0078*/ 	.word	0x00000008
.L_21:


//--------------------- .nv.callgraph             --------------------------
	.section	.nv.callgraph,"",@"SHT_CUDA_CALLGRAPH"
	.align	4
	.sectionentsize	8
	.align		4
        /*0000*/ 	.word	0x00000000
	.align		4
        /*0004*/ 	.word	0xffffffff
	.align		4
        /*0008*/ 	.word	0x00000000
	.align		4
        /*000c*/ 	.word	0xfffffffe
	.align		4
        /*0010*/ 	.word	0x00000000
	.align		4
        /*0014*/ 	.word	0xfffffffd
	.align		4
        /*0018*/ 	.word	0x00000000
	.align		4
        /*001c*/ 	.word	0xfffffffc


//--------------------- .text._ZN4aicf4cuda13sgd_step_impl19sgd_step_f32_kernelEPfPKflf --------------------------
	.section	.text._ZN4aicf4cuda13sgd_step_impl19sgd_step_f32_kernelEPfPKflf,"ax",@progbits
	.align	128
        .global         _ZN4aicf4cuda13sgd_step_impl19sgd_step_f32_kernelEPfPKflf
        .type           _ZN4aicf4cuda13sgd_step_impl19sgd_step_f32_kernelEPfPKflf,@function
        .size           _ZN4aicf4cuda13sgd_step_impl19sgd_step_f32_kernelEPfPKflf,(.L_x_1 - _ZN4aicf4cuda13sgd_step_impl19sgd_step_f32_kernelEPfPKflf)
        .other          _ZN4aicf4cuda13sgd_step_impl19sgd_step_f32_kernelEPfPKflf,@"STO_CUDA_ENTRY STV_DEFAULT"
_ZN4aicf4cuda13sgd_step_impl19sgd_step_f32_kernelEPfPKflf:
.text._ZN4aicf4cuda13sgd_step_impl19sgd_step_f32_kernelEPfPKflf:
[----:B------:R-:W-:Y:S01]  /*0000*/  LDC R1, c[0x0][0x37c] ;  /* 0x0000df00ff017b82 */ /* 0x000fe20000000800 */
[----:B------:R-:W0:Y:S07]  /*0010*/  S2R R2, SR_TID.X ;  /* 0x0000000000027919 */ /* 0x000e2e0000002100 */
[----:B------:R-:W0:Y:S01]  /*0020*/  S2UR UR4, SR_CTAID.X ;  /* 0x00000000000479c3 */ /* 0x000e220000002500 */
[----:B------:R-:W1:Y:S01]  /*0030*/  LDCU.64 UR6, c[0x0][0x390] ;  /* 0x00007200ff0677ac */ /* 0x000e620008000a00 */
[----:B------:R-:W-:-:S06]  /*0040*/  IMAD.MOV.U32 R3, RZ, RZ, RZ ;  /* 0x000000ffff037224 */ /* 0x000fcc00078e00ff */
[----:B------:R-:W0:Y:S02]  /*0050*/  LDC R5, c[0x0][0x360] ;  /* 0x0000d800ff057b82 */ /* 0x000e240000000800 */
[----:B0-----:R-:W-:-:S03]  /*0060*/  IMAD.WIDE.U32 R2, R5, UR4, R2 ;  /* 0x0000000405027c25 */ /* 0x001fc6000f8e0002 */
[----:B-1----:R-:W-:-:S04]  /*0070*/  ISETP.GE.U32.AND P0, PT, R2, UR6, PT ;  /* 0x0000000602007c0c */ /* 0x002fc8000bf06070 */
[----:B------:R-:W-:-:S13]  /*0080*/  ISETP.GE.AND.EX P0, PT, R3, UR7, PT, P0 ;  /* 0x0000000703007c0c */ /* 0x000fda000bf06300 */
[----:B------:R-:W-:Y:S05]  /*0090*/  @P0 EXIT ;  /* 0x000000000000094d */ /* 0x000fea0003800000 */
[----:B------:R-:W0:Y:S01]  /*00a0*/  LDCU.128 UR8, c[0x0][0x380] ;  /* 0x00007000ff0877ac */ /* 0x000e220008000c00 */
[C---:B------:R-:W-:Y:S01]  /*00b0*/  IMAD.SHL.U32 R0, R2.reuse, 0x4, RZ ;  /* 0x0000000402007824 */ /* 0x040fe200078e00ff */
[----:B------:R-:W-:Y:S01]  /*00c0*/  SHF.L.U64.HI R3, R2, 0x2, R3 ;  /* 0x0000000202037819 */ /* 0x000fe20000010203 */
[----:B------:R-:W1:Y:S01]  /*00d0*/  LDCU.64 UR4, c[0x0][0x358] ;  /* 0x00006b00ff0477ac */ /* 0x000e620008000a00 */
[----:B------:R-:W2:Y:S02]  /*00e0*/  LDCU UR6, c[0x0][0x398] ;  /* 0x00007300ff0677ac */ /* 0x000ea40008000800 */
[C---:B0-----:R-:W-:Y:S02]  /*00f0*/  IADD3 R4, P0, PT, R0.reuse, UR10, RZ ;  /* 0x0000000a00047c10 */ /* 0x041fe4000ff1e0ff */
[----:B------:R-:W-:Y:S02]  /*0100*/  IADD3 R2, P1, PT, R0, UR8, RZ ;  /* 0x0000000800027c10 */ /* 0x000fe4000ff3e0ff */
[----:B------:R-:W-:-:S02]  /*0110*/  IADD3.X R5, PT, PT, R3, UR11, RZ, P0, !PT ;  /* 0x0000000b03057c10 */ /* 0x000fc400087fe4ff */
[----:B------:R-:W-:-:S03]  /*0120*/  IADD3.X R3, PT, PT, R3, UR9, RZ, P1, !PT ;  /* 0x0000000903037c10 */ /* 0x000fc60008ffe4ff */
[----:B-1----:R-:W2:Y:S04]  /*0130*/  LDG.E.CONSTANT R4, desc[UR4][R4.64] ;  /* 0x0000000404047981 */ /* 0x002ea8000c1e9900 */
[----:B------:R-:W2:Y:S02]  /*0140*/  LDG.E R7, desc[UR4][R2.64] ;  /* 0x0000000402077981 */ /* 0x000ea4000c1e1900 */
[----:B--2---:R-:W-:-:S05]  /*0150*/  FFMA R7, -R4, UR6, R7 ;  /* 0x0000000604077c23 */ /* 0x004fca0008000107 */
[----:B------:R-:W-:Y:S01]  /*0160*/  STG.E desc[UR4][R2.64], R7 ;  /* 0x0000000702007986 */ /* 0x000fe2000c101904 */
[----:B------:R-:W-:Y:S05]  /*0170*/  EXIT ;  /* 0x000000000000794d */ /* 0x000fea0003800000 */
.L_x_0:
[----:B------:R-:W-:-:S00]  /*0180*/  BRA `(.L_x_0) ;  /* 0xfffffffc00fc7947 */ /* 0x000fc0000383ffff */
[----:B------:R-:W-:-:S00]  /*0190*/  NOP ;  /* 0x0000000000007918 */ /* 0x000fc00000000000 */
        /* <DEDUP_REMOVED lines=14> */
.L_x_1:


//--------------------- .nv.shared.reserved.0     --------------------------
	.section	.nv.shared.reserved.0,"aw",@nobits
	.weak		__nv_reservedSMEM_offset_0_alias
	.size		__nv_reservedSMEM_offset_0_alias, 0, 64
	.other		__nv_reservedSMEM_offset_0_alias,@"STO_CUDA_RESERVED_SHARED STV_DEFAULT"
__nv_reservedSMEM_offset_0_alias:
	.zero		0
	.zero		64


//--------------------- .nv.constant0._ZN4aicf4cuda13sgd_step_impl19sgd_step_f32_kernelEPfPKflf --------------------------
	.section	.nv.constant0._ZN4aicf4cuda13sgd_step_impl19sgd_step_f32_kernelEPfPKflf,"a",@progbits
	.sectionflags	@""
	.align	4
.nv.constant0._ZN4aicf4cuda13sgd_step_impl19sgd_step_f32_kernelEPfPKflf:
	.zero		924


//--------------------- SYMBOLS --------------------------

	.type		.nv.reservedSmem.offset0,@object
	.size		.nv.reservedSmem.offset0,0x4
